//
// Generated by NVIDIA NVVM Compiler
//
// Compiler Build ID: CL-36424714
// Cuda compilation tools, release 13.0, V13.0.88
// Based on NVVM 20.0.0
//

.version 9.0
.target sm_100
.address_size 64

	// .globl	_Z14checkDimensionv
.extern .func  (.param .b32 func_retval0) vprintf
(
	.param .b64 vprintf_param_0,
	.param .b64 vprintf_param_1
)
;
.global .align 1 .b8 $str[82] = {116, 104, 114, 101, 97, 100, 73, 100, 120, 58, 40, 37, 100, 44, 37, 100, 44, 37, 100, 41, 44, 32, 98, 108, 111, 99, 107, 73, 100, 120, 58, 40, 37, 100, 44, 37, 100, 44, 37, 100, 41, 44, 98, 108, 111, 99, 107, 68, 105, 109, 58, 40, 37, 100, 44, 37, 100, 44, 37, 100, 41, 44, 103, 114, 105, 100, 68, 105, 109, 58, 40, 37, 100, 44, 37, 100, 44, 37, 100, 41, 10};

.visible .entry _Z14checkDimensionv()
{
	.local .align 16 .b8 	__local_depot0[48];
	.reg .b64 	%SP;
	.reg .b64 	%SPL;
	.reg .b32 	%r<15>;
	.reg .b64 	%rd<5>;

	mov.u64 	%SPL, __local_depot0;
	cvta.local.u64 	%SP, %SPL;
	add.u64 	%rd1, %SP, 0;
	add.u64 	%rd2, %SPL, 0;
	mov.u32 	%r1, %tid.x;
	mov.u32 	%r2, %tid.y;
	mov.u32 	%r3, %tid.z;
	mov.u32 	%r4, %ctaid.x;
	mov.u32 	%r5, %ctaid.y;
	mov.u32 	%r6, %ctaid.z;
	mov.u32 	%r7, %ntid.x;
	mov.u32 	%r8, %ntid.y;
	mov.u32 	%r9, %ntid.z;
	mov.u32 	%r10, %nctaid.x;
	mov.u32 	%r11, %nctaid.y;
	mov.u32 	%r12, %nctaid.z;
	st.local.v4.u32 	[%rd2], {%r1, %r2, %r3, %r4};
	st.local.v4.u32 	[%rd2+16], {%r5, %r6, %r7, %r8};
	st.local.v4.u32 	[%rd2+32], {%r9, %r10, %r11, %r12};
	mov.u64 	%rd3, $str;
	cvta.global.u64 	%rd4, %rd3;
	{ // callseq 0, 0
	.param .b64 param0;
	st.param.b64 	[param0], %rd4;
	.param .b64 param1;
	st.param.b64 	[param1], %rd1;
	.param .b32 retval0;
	call.uni (retval0), 
	vprintf, 
	(
	param0, 
	param1
	);
	ld.param.b32 	%r13, [retval0];
	} // callseq 0
	ret;

}


// ===== COMPILED SASS (sm_100) =====

	.target	sm_100

	.elftype	@"ET_EXEC"


//--------------------- .note.nv.tkinfo           --------------------------
	.section	.note.nv.tkinfo,"",@"SHT_NOTE"
	.sectionflags	@"SHF_NOTE_NV_TKINFO"
	.tkinfo
        /*0018*/ 	.word	0x00000002
        /*0030*/ 	.string	""
        /*0030*/ 	.string	"ptxas"
        /*0030*/ 	.string	"Cuda compilation tools, release 13.0, V13.0.88"
        /*0030*/ 	.string	"Build cuda_13.0.r13.0/compiler.36424714_0"
        /*0030*/ 	.string	"-arch sm_100 -m 64 "



//--------------------- .note.nv.cuinfo           --------------------------
	.section	.note.nv.cuinfo,"",@"SHT_NOTE"
	.sectionflags	@"SHF_NOTE_NV_CUINFO"
        /*0018*/ 	.short	0x0002
        /*001a*/ 	.short	0x0064
        /*001c*/ 	.short	0x0082
	.zero		2


//--------------------- .nv.info                  --------------------------
	.section	.nv.info,"",@"SHT_CUDA_INFO"
	.align	4


	//----- nvinfo : EIATTR_REGCOUNT
	.align		4
        /*0000*/ 	.byte	0x04, 0x2f
        /*0002*/ 	.short	(.L_2 - .L_1)
	.align		4
.L_1:
        /*0004*/ 	.word	index@(_Z14checkDimensionv)
        /*0008*/ 	.word	0x00000018


	//----- nvinfo : EIATTR_FRAME_SIZE
	.align		4
.L_2:
        /*000c*/ 	.byte	0x04, 0x11
        /*000e*/ 	.short	(.L_4 - .L_3)
	.align		4
.L_3:
        /*0010*/ 	.word	index@(_Z14checkDimensionv)
        /*0014*/ 	.word	0x00000030


	//----- nvinfo : EIATTR_MIN_STACK_SIZE
	.align		4
.L_4:
        /*0018*/ 	.byte	0x04, 0x12
        /*001a*/ 	.short	(.L_6 - .L_5)
	.align		4
.L_5:
        /*001c*/ 	.word	index@(_Z14checkDimensionv)
        /*0020*/ 	.word	0x00000030
.L_6:


//--------------------- .nv.compat                --------------------------
	.section	.nv.compat,"",@"SHT_CUDA_COMPAT_INFO"
	.align	4
        /*0000*/ 	.byte	0x02, 0x09, 0x00, 0x00, 0x02, 0x02, 0x01, 0x00, 0x02, 0x05, 0x05, 0x00, 0x03, 0x07, 0x01, 0x01
        /*0010*/ 	.byte	0x02, 0x03, 0x00, 0x00, 0x02, 0x06, 0x01, 0x00, 0x04, 0x0b, 0x08, 0x00, 0x09, 0x00, 0x00, 0x00
        /*0020*/ 	.byte	0x00, 0x00, 0x00, 0x00


//--------------------- .nv.info._Z14checkDimensionv --------------------------
	.section	.nv.info._Z14checkDimensionv,"",@"SHT_CUDA_INFO"
	.sectionflags	@""
	.align	4


	//----- nvinfo : EIATTR_CUDA_API_VERSION
	.align		4
        /*0000*/ 	.byte	0x04, 0x37
        /*0002*/ 	.short	(.L_8 - .L_7)
.L_7:
        /*0004*/ 	.word	0x00000082


	//----- nvinfo : EIATTR_SPARSE_MMA_MASK
	.align		4
.L_8:
        /*0008*/ 	.byte	0x03, 0x50
        /*000a*/ 	.short	0x0000


	//----- nvinfo : EIATTR_MAXREG_COUNT
	.align		4
        /*000c*/ 	.byte	0x03, 0x1b
        /*000e*/ 	.short	0x00ff


	//----- nvinfo : EIATTR_EXTERNS
	.align		4
        /*0010*/ 	.byte	0x04, 0x0f
        /*0012*/ 	.short	(.L_10 - .L_9)


	//   ....[0]....
	.align		4
.L_9:
        /*0014*/ 	.word	index@(vprintf)


	//----- nvinfo : EIATTR_MERCURY_ISA_VERSION
	.align		4
.L_10:
        /*0018*/ 	.byte	0x03, 0x5f
        /*001a*/ 	.short	0x0101


	//----- nvinfo : EIATTR_VRC_CTA_INIT_COUNT
	.align		4
        /*001c*/ 	.byte	0x02, 0x4a
	.zero		1
	.zero		1


	//----- nvinfo : EIATTR_SYSCALL_OFFSETS
	.align		4
        /*0020*/ 	.byte	0x04, 0x46
        /*0022*/ 	.short	(.L_12 - .L_11)


	//   ....[0]....
.L_11:
        /*0024*/ 	.word	0x000001b0


	//----- nvinfo : EIATTR_EXIT_INSTR_OFFSETS
	.align		4
.L_12:
        /*0028*/ 	.byte	0x04, 0x1c
        /*002a*/ 	.short	(.L_14 - .L_13)


	//   ....[0]....
.L_13:
        /*002c*/ 	.word	0x000001c0


	//----- nvinfo : EIATTR_SW_WAR
	.align		4
.L_14:
        /*0030*/ 	.byte	0x04, 0x36
        /*0032*/ 	.short	(.L_16 - .L_15)
.L_15:
        /*0034*/ 	.word	0x00000008
.L_16:


//--------------------- .nv.callgraph             --------------------------
	.section	.nv.callgraph,"",@"SHT_CUDA_CALLGRAPH"
	.align	4
	.sectionentsize	8
	.align		4
        /*0000*/ 	.word	0x00000000
	.align		4
        /*0004*/ 	.word	0xffffffff
	.align		4
        /*0008*/ 	.word	index@(_Z14checkDimensionv)
	.align		4
        /*000c*/ 	.word	index@(vprintf)
	.align		4
        /*0010*/ 	.word	0x00000000
	.align		4
        /*0014*/ 	.word	0xfffffffe
	.align		4
        /*0018*/ 	.word	0x00000000
	.align		4
        /*001c*/ 	.word	0xfffffffd
	.align		4
        /*0020*/ 	.word	0x00000000
	.align		4
        /*0024*/ 	.word	0xfffffffc


//--------------------- .nv.constant4             --------------------------
	.section	.nv.constant4,"a",@progbits
	.align	8
	.align		8
.nv.constant4:
        /*0000*/ 	.dword	vprintf
	.align		8
        /*0008*/ 	.dword	$str


//--------------------- .text._Z14checkDimensionv --------------------------
	.section	.text._Z14checkDimensionv,"ax",@progbits
	.align	128
        .global         _Z14checkDimensionv
        .type           _Z14checkDimensionv,@function
        .size           _Z14checkDimensionv,(.L_x_2 - _Z14checkDimensionv)
        .other          _Z14checkDimensionv,@"STO_CUDA_ENTRY STV_DEFAULT"
_Z14checkDimensionv:
.text._Z14checkDimensionv:
[----:B------:R-:W0:Y:S01]  /*0000*/  LDC R1, c[0x0][0x37c] ;  /* 0x0000df00ff017b82 */ /* 0x000e220000000800 */
[----:B------:R-:W1:Y:S01]  /*0010*/  S2R R8, SR_TID.X ;  /* 0x0000000000087919 */ /* 0x000e620000002100 */
[----:B------:R-:W2:Y:S06]  /*0020*/  LDCU UR5, c[0x0][0x2fc] ;  /* 0x00005f80ff0577ac */ /* 0x000eac0008000800 */
[----:B------:R-:W3:Y:S01]  /*0030*/  LDC R14, c[0x0][0x360] ;  /* 0x0000d800ff0e7b82 */ /* 0x000ee20000000800 */
[----:B0-----:R-:W-:Y:S01]  /*0040*/  VIADD R1, R1, 0xffffffd0 ;  /* 0xffffffd001017836 */ /* 0x001fe20000000000 */
[----:B------:R-:W1:Y:S01]  /*0050*/  S2R R9, SR_TID.Y ;  /* 0x0000000000097919 */ /* 0x000e620000002200 */
[----:B------:R-:W-:Y:S01]  /*0060*/  MOV R0, 0x0 ;  /* 0x0000000000007802 */ /* 0x000fe20000000f00 */
[----:B------:R-:W0:Y:S01]  /*0070*/  LDCU UR4, c[0x0][0x2f8] ;  /* 0x00005f00ff0477ac */ /* 0x000e220008000800 */
[----:B------:R-:W1:Y:S03]  /*0080*/  S2R R10, SR_TID.Z ;  /* 0x00000000000a7919 */ /* 0x000e660000002300 */
[----:B------:R-:W3:Y:S01]  /*0090*/  LDC R15, c[0x0][0x364] ;  /* 0x0000d900ff0f7b82 */ /* 0x000ee20000000800 */
[----:B------:R-:W4:Y:S01]  /*00a0*/  LDCU.64 UR6, c[0x4][0x8] ;  /* 0x01000100ff0677ac */ /* 0x000f220008000a00 */
[----:B------:R-:W1:Y:S01]  /*00b0*/  S2R R11, SR_CTAID.X ;  /* 0x00000000000b7919 */ /* 0x000e620000002500 */
[----:B------:R-:W3:Y:S05]  /*00c0*/  S2R R12, SR_CTAID.Y ;  /* 0x00000000000c7919 */ /* 0x000eea0000002600 */
[----:B------:R-:W5:Y:S01]  /*00d0*/  LDC R16, c[0x0][0x368] ;  /* 0x0000da00ff107b82 */ /* 0x000f620000000800 */
[----:B------:R-:W3:Y:S01]  /*00e0*/  S2R R13, SR_CTAID.Z ;  /* 0x00000000000d7919 */ /* 0x000ee20000002700 */
[----:B0-----:R-:W-:-:S06]  /*00f0*/  IADD3 R6, P0, PT, R1, UR4, RZ ;  /* 0x0000000401067c10 */ /* 0x001fcc000ff1e0ff */
[----:B------:R-:W5:Y:S01]  /*0100*/  LDC R17, c[0x0][0x370] ;  /* 0x0000dc00ff117b82 */ /* 0x000f620000000800 */
[----:B----4-:R-:W-:Y:S01]  /*0110*/  IMAD.U32 R4, RZ, RZ, UR6 ;  /* 0x00000006ff047e24 */ /* 0x010fe2000f8e00ff */
[----:B------:R-:W-:Y:S01]  /*0120*/  MOV R5, UR7 ;  /* 0x0000000700057c02 */ /* 0x000fe20008000f00 */
[----:B--2---:R-:W-:-:S05]  /*0130*/  IMAD.X R7, RZ, RZ, UR5, P0 ;  /* 0x00000005ff077e24 */ /* 0x004fca00080e06ff */
[----:B------:R-:W5:Y:S08]  /*0140*/  LDC R18, c[0x0][0x374] ;  /* 0x0000dd00ff127b82 */ /* 0x000f700000000800 */
[----:B------:R-:W5:Y:S01]  /*0150*/  LDC R19, c[0x0][0x378] ;  /* 0x0000de00ff137b82 */ /* 0x000f620000000800 */
[----:B-1----:R0:W-:Y:S07]  /*0160*/  STL.128 [R1], R8 ;  /* 0x0000000801007387 */ /* 0x0021ee0000100c00 */
[----:B------:R0:W1:Y:S01]  /*0170*/  LDC.64 R2, c[0x4][R0] ;  /* 0x0100000000027b82 */ /* 0x0000620000000a00 */
[----:B---3--:R0:W-:Y:S04]  /*0180*/  STL.128 [R1+0x10], R12 ;  /* 0x0000100c01007387 */ /* 0x0081e80000100c00 */
[----:B-----5:R0:W-:Y:S02]  /*0190*/  STL.128 [R1+0x20], R16 ;  /* 0x0000201001007387 */ /* 0x0201e40000100c00 */
[----:B------:R-:W-:-:S07]  /*01a0*/  LEPC R20, `(.L_x_0) ;  /* 0x000000001014794e */ /* 0x000fce0000000000 */
[----:B01----:R-:W-:Y:S05]  /*01b0*/  CALL.ABS.NOINC R2 ;  /* 0x0000000002007343 */ /* 0x003fea0003c00000 */
.L_x_0:
[----:B------:R-:W-:Y:S05]  /*01c0*/  EXIT ;  /* 0x000000000000794d */ /* 0x000fea0003800000 */
.L_x_1:
[----:B------:R-:W-:-:S00]  /*01d0*/  BRA `(.L_x_1) ;  /* 0xfffffffc00fc7947 */ /* 0x000fc0000383ffff */
[----:B------:R-:W-:-:S00]  /*01e0*/  NOP ;  /* 0x0000000000007918 */ /* 0x000fc00000000000 */
        /* <DEDUP_REMOVED lines=9> */
.L_x_2:


//--------------------- .nv.global.init           --------------------------
	.section	.nv.global.init,"aw",@progbits
.nv.global.init:
	.type		$str,@object
	.size		$str,(.L_0 - $str)
$str:
        /*0000*/ 	.byte	0x74, 0x68, 0x72, 0x65, 0x61, 0x64, 0x49, 0x64, 0x78, 0x3a, 0x28, 0x25, 0x64, 0x2c, 0x25, 0x64
        /*0010*/ 	.byte	0x2c, 0x25, 0x64, 0x29, 0x2c, 0x20, 0x62, 0x6c, 0x6f, 0x63, 0x6b, 0x49, 0x64, 0x78, 0x3a, 0x28
        /*0020*/ 	.byte	0x25, 0x64, 0x2c, 0x25, 0x64, 0x2c, 0x25, 0x64, 0x29, 0x2c, 0x62, 0x6c, 0x6f, 0x63, 0x6b, 0x44
        /*0030*/ 	.byte	0x69, 0x6d, 0x3a, 0x28, 0x25, 0x64, 0x2c, 0x25, 0x64, 0x2c, 0x25, 0x64, 0x29, 0x2c, 0x67, 0x72
        /*0040*/ 	.byte	0x69, 0x64, 0x44, 0x69, 0x6d, 0x3a, 0x28, 0x25, 0x64, 0x2c, 0x25, 0x64, 0x2c, 0x25, 0x64, 0x29
        /*0050*/ 	.byte	0x0a, 0x00
.L_0:


//--------------------- .nv.shared.reserved.0     --------------------------
	.section	.nv.shared.reserved.0,"aw",@nobits
	.weak		__nv_reservedSMEM_offset_0_alias
	.size		__nv_reservedSMEM_offset_0_alias, 0, 64
	.other		__nv_reservedSMEM_offset_0_alias,@"STO_CUDA_RESERVED_SHARED STV_DEFAULT"
__nv_reservedSMEM_offset_0_alias:
	.zero		0
	.zero		64


//--------------------- .nv.constant0._Z14checkDimensionv --------------------------
	.section	.nv.constant0._Z14checkDimensionv,"a",@progbits
	.sectionflags	@""
	.align	4
.nv.constant0._Z14checkDimensionv:
	.zero		896


//--------------------- SYMBOLS --------------------------

	.type		.nv.reservedSmem.offset0,@object
	.size		.nv.reservedSmem.offset0,0x4
	.type		vprintf,@function
